	.headerflags	@"EF_CUDA_TEXMODE_UNIFIED EF_CUDA_64BIT_ADDRESS EF_CUDA_ACCELERATORS EF_CUDA_SM90 EF_CUDA_VIRTUAL_SM(EF_CUDA_SM90)"
	.elftype	@"ET_EXEC"


//--------------------- .nv.info                  --------------------------
	.section	.nv.info,"",@"SHT_CUDA_INFO"
	.align	4


	//----- nvinfo : EIATTR_REGCOUNT
	.align		4
        /*0000*/ 	.byte	0x04, 0x2f
        /*0002*/ 	.short	(.L_1 - .L_0)
	.align		4
.L_0:
        /*0004*/ 	.word	index@(triton_poi_fused_index_put_new_zeros_1)
        /*0008*/ 	.word	0x0000000c


	//----- nvinfo : EIATTR_MIN_STACK_SIZE
	.align		4
.L_1:
        /*000c*/ 	.byte	0x04, 0x12
        /*000e*/ 	.short	(.L_3 - .L_2)
	.align		4
.L_2:
        /*0010*/ 	.word	index@(triton_poi_fused_index_put_new_zeros_1)
        /*0014*/ 	.word	0x00000000


	//----- nvinfo : EIATTR_FRAME_SIZE
	.align		4
.L_3:
        /*0018*/ 	.byte	0x04, 0x11
        /*001a*/ 	.short	(.L_5 - .L_4)
	.align		4
.L_4:
        /*001c*/ 	.word	index@(triton_poi_fused_index_put_new_zeros_1)
        /*0020*/ 	.word	0x00000000


	//----- nvinfo : EIATTR_MIN_STACK_SIZE
	.align		4
.L_5:
        /*0024*/ 	.byte	0x04, 0x12
        /*0026*/ 	.short	(.L_7 - .L_6)
	.align		4
.L_6:
        /*0028*/ 	.word	index@(triton_poi_fused_index_put_new_zeros_1)
        /*002c*/ 	.word	0x00000000
.L_7:


//--------------------- .nv.info.triton_poi_fused_index_put_new_zeros_1 --------------------------
	.section	.nv.info.triton_poi_fused_index_put_new_zeros_1,"",@"SHT_CUDA_INFO"
	.sectionflags	@""
	.align	4


	//----- nvinfo : EIATTR_CUDA_API_VERSION
	.align		4
        /*0000*/ 	.byte	0x04, 0x37
        /*0002*/ 	.short	(.L_9 - .L_8)
.L_8:
        /*0004*/ 	.word	0x0000007c


	//----- nvinfo : EIATTR_KPARAM_INFO
	.align		4
.L_9:
        /*0008*/ 	.byte	0x04, 0x17
        /*000a*/ 	.short	(.L_11 - .L_10)
.L_10:
        /*000c*/ 	.word	0x00000000
        /*0010*/ 	.short	0x0002
        /*0012*/ 	.short	0x0010
        /*0014*/ 	.byte	0x00, 0xf0, 0x11, 0x00


	//----- nvinfo : EIATTR_KPARAM_INFO
	.align		4
.L_11:
        /*0018*/ 	.byte	0x04, 0x17
        /*001a*/ 	.short	(.L_13 - .L_12)
.L_12:
        /*001c*/ 	.word	0x00000000
        /*0020*/ 	.short	0x0001
        /*0022*/ 	.short	0x0008
        /*0024*/ 	.byte	0x00, 0xf4, 0x21, 0x00


	//----- nvinfo : EIATTR_KPARAM_INFO
	.align		4
.L_13:
        /*0028*/ 	.byte	0x04, 0x17
        /*002a*/ 	.short	(.L_15 - .L_14)
.L_14:
        /*002c*/ 	.word	0x00000000
        /*0030*/ 	.short	0x0000
        /*0032*/ 	.short	0x0000
        /*0034*/ 	.byte	0x00, 0xf4, 0x21, 0x00


	//----- nvinfo : EIATTR_SPARSE_MMA_MASK
	.align		4
.L_15:
        /*0038*/ 	.byte	0x03, 0x50
        /*003a*/ 	.short	0x0000


	//----- nvinfo : EIATTR_MAXREG_COUNT
	.align		4
        /*003c*/ 	.byte	0x03, 0x1b
        /*003e*/ 	.short	0x00ff


	//----- nvinfo : EIATTR_EXIT_INSTR_OFFSETS
	.align		4
        /*0040*/ 	.byte	0x04, 0x1c
        /*0042*/ 	.short	(.L_17 - .L_16)


	//   ....[0]....
.L_16:
        /*0044*/ 	.word	0x00000130


	//   ....[1]....
        /*0048*/ 	.word	0x00000150


	//----- nvinfo : EIATTR_REQNTID
	.align		4
.L_17:
        /*004c*/ 	.byte	0x04, 0x10
        /*004e*/ 	.short	(.L_19 - .L_18)
.L_18:
        /*0050*/ 	.word	0x00000020
        /*0054*/ 	.word	0x00000001
        /*0058*/ 	.word	0x00000001


	//----- nvinfo : EIATTR_CBANK_PARAM_SIZE
	.align		4
.L_19:
        /*005c*/ 	.byte	0x03, 0x19
        /*005e*/ 	.short	0x0014


	//----- nvinfo : EIATTR_PARAM_CBANK
	.align		4
        /*0060*/ 	.byte	0x04, 0x0a
        /*0062*/ 	.short	(.L_21 - .L_20)
	.align		4
.L_20:
        /*0064*/ 	.word	index@(.nv.constant0.triton_poi_fused_index_put_new_zeros_1)
        /*0068*/ 	.short	0x0210
        /*006a*/ 	.short	0x0014


	//----- nvinfo : EIATTR_SW_WAR
	.align		4
.L_21:
        /*006c*/ 	.byte	0x04, 0x36
        /*006e*/ 	.short	(.L_23 - .L_22)
.L_22:
        /*0070*/ 	.word	0x00000008
.L_23:


//--------------------- .nv.callgraph             --------------------------
	.section	.nv.callgraph,"",@"SHT_CUDA_CALLGRAPH"
	.align	4
	.sectionentsize	8
	.align		4
        /*0000*/ 	.word	0x00000000
	.align		4
        /*0004*/ 	.word	0xffffffff
	.align		4
        /*0008*/ 	.word	0x00000000
	.align		4
        /*000c*/ 	.word	0xfffffffe
	.align		4
        /*0010*/ 	.word	0x00000000
	.align		4
        /*0014*/ 	.word	0xfffffffd
	.align		4
        /*0018*/ 	.word	0x00000000
	.align		4
        /*001c*/ 	.word	0xfffffffc


//--------------------- .text.triton_poi_fused_index_put_new_zeros_1 --------------------------
	.section	.text.triton_poi_fused_index_put_new_zeros_1,"ax",@progbits
	.align	128
        .global         triton_poi_fused_index_put_new_zeros_1
        .type           triton_poi_fused_index_put_new_zeros_1,@function
        .size           triton_poi_fused_index_put_new_zeros_1,(.L_x_1 - triton_poi_fused_index_put_new_zeros_1)
        .other          triton_poi_fused_index_put_new_zeros_1,@"STO_CUDA_ENTRY STV_DEFAULT"
triton_poi_fused_index_put_new_zeros_1:
.text.triton_poi_fused_index_put_new_zeros_1:
[----:B------:R-:W0:Y:S02]  /*0000*/  LDC R1, c[0x0][0x28] ;  /* 0x00000a00ff017b82 */ /* 0x000e240000000800 */
[----:B------:R-:W1:Y:S01]  /*0010*/  S2R R0, SR_TID.X ;  /* 0x0000000000007919 */ /* 0x000e620000002100 */
[----:B------:R-:W2:Y:S01]  /*0020*/  LDC.64 R2, c[0x0][0x210] ;  /* 0x00008400ff027b82 */ /* 0x000ea20000000a00 */
[----:B------:R-:W-:Y:S01]  /*0030*/  IMAD.MOV.U32 R9, RZ, RZ, RZ ;  /* 0x000000ffff097224 */ /* 0x000fe200078e00ff */
[----:B------:R-:W-:Y:S01]  /*0040*/  ULDC.64 UR4, c[0x0][0x208] ;  /* 0x0000820000047ab9 */ /* 0x000fe20000000a00 */
[----:B------:R-:W3:Y:S01]  /*0050*/  S2R R5, SR_CTAID.X ;  /* 0x0000000000057919 */ /* 0x000ee20000002500 */
[----:B-1----:R-:W-:-:S05]  /*0060*/  LOP3.LUT R0, R0, 0x1f, RZ, 0xc0, !PT ;  /* 0x0000001f00007812 */ /* 0x002fca00078ec0ff */
[----:B---3--:R-:W-:-:S05]  /*0070*/  IMAD R0, R5, 0x20, R0 ;  /* 0x0000002005007824 */ /* 0x008fca00078e0200 */
[----:B------:R-:W-:Y:S02]  /*0080*/  SHF.R.S32.HI R5, RZ, 0x1f, R0 ;  /* 0x0000001fff057819 */ /* 0x000fe40000011400 */
[----:B------:R-:W-:Y:S02]  /*0090*/  ISETP.GE.AND P0, PT, R0, 0x20, PT ;  /* 0x000000200000780c */ /* 0x000fe40003f06270 */
[----:B------:R-:W-:-:S04]  /*00a0*/  LEA.HI R6, R5, R0, RZ, 0x3 ;  /* 0x0000000005067211 */ /* 0x000fc800078f18ff */
[----:B------:R-:W-:-:S05]  /*00b0*/  LOP3.LUT R5, R6, 0xfffffff8, RZ, 0xc0, !PT ;  /* 0xfffffff806057812 */ /* 0x000fca00078ec0ff */
[----:B------:R-:W-:Y:S02]  /*00c0*/  IMAD.IADD R7, R0, 0x1, -R5 ;  /* 0x0000000100077824 */ /* 0x000fe400078e0a05 */
[----:B------:R-:W1:Y:S02]  /*00d0*/  LDC.64 R4, c[0x0][0x218] ;  /* 0x00008600ff047b82 */ /* 0x000e640000000a00 */
[----:B--2---:R-:W-:-:S05]  /*00e0*/  IMAD.WIDE R2, R7, 0x4, R2 ;  /* 0x0000000407027825 */ /* 0x004fca00078e0202 */
[----:B------:R2:W5:Y:S01]  /*00f0*/  @!P0 LDG.E.EL R9, desc[UR4][R2.64] ;  /* 0x0000000402098981 */ /* 0x000562000c2e1900 */
[----:B------:R-:W-:-:S05]  /*0100*/  SHF.R.S32.HI R6, RZ, 0x3, R6 ;  /* 0x00000003ff067819 */ /* 0x000fca0000011406 */
[----:B------:R-:W-:-:S04]  /*0110*/  IMAD R7, R6, 0x28, R7 ;  /* 0x0000002806077824 */ /* 0x000fc800078e0207 */
[----:B-1----:R-:W-:Y:S01]  /*0120*/  IMAD.WIDE R4, R7, 0x4, R4 ;  /* 0x0000000407047825 */ /* 0x002fe200078e0204 */
[----:B--2---:R-:W-:Y:S06]  /*0130*/  @P0 EXIT ;  /* 0x000000000000094d */ /* 0x004fec0003800000 */
[----:B-----5:R-:W-:Y:S01]  /*0140*/  STG.E desc[UR4][R4.64], R9 ;  /* 0x0000000904007986 */ /* 0x020fe2000c101904 */
[----:B------:R-:W-:Y:S05]  /*0150*/  EXIT ;  /* 0x000000000000794d */ /* 0x000fea0003800000 */
.L_x_0:
[----:B------:R-:W-:-:S00]  /*0160*/  BRA `(.L_x_0) ;  /* 0xfffffffc00fc7947 */ /* 0x000fc0000383ffff */
[----:B------:R-:W-:-:S00]  /*0170*/  NOP ;  /* 0x0000000000007918 */ /* 0x000fc00000000000 */
        /* <DEDUP_REMOVED lines=8> */
.L_x_1:


//--------------------- .nv.constant0.triton_poi_fused_index_put_new_zeros_1 --------------------------
	.section	.nv.constant0.triton_poi_fused_index_put_new_zeros_1,"a",@progbits
	.sectionflags	@""
	.align	4
.nv.constant0.triton_poi_fused_index_put_new_zeros_1:
	.zero		548
